//
// Generated by NVIDIA NVVM Compiler
//
// Compiler Build ID: CL-36424714
// Cuda compilation tools, release 13.0, V13.0.88
// Based on NVVM 20.0.0
//

.version 9.0
.target sm_100
.address_size 64

	// .globl	_Z9vectorAddP5LabelS0_Pi

.visible .entry _Z9vectorAddP5LabelS0_Pi(
	.param .u64 .ptr .align 1 _Z9vectorAddP5LabelS0_Pi_param_0,
	.param .u64 .ptr .align 1 _Z9vectorAddP5LabelS0_Pi_param_1,
	.param .u64 .ptr .align 1 _Z9vectorAddP5LabelS0_Pi_param_2
)
{
	.reg .pred 	%p<2>;
	.reg .b32 	%r<8>;
	.reg .b64 	%rd<15>;

	ld.param.u64 	%rd2, [_Z9vectorAddP5LabelS0_Pi_param_0];
	ld.param.u64 	%rd3, [_Z9vectorAddP5LabelS0_Pi_param_1];
	ld.param.u64 	%rd1, [_Z9vectorAddP5LabelS0_Pi_param_2];
	cvta.to.global.u64 	%rd4, %rd3;
	cvta.to.global.u64 	%rd5, %rd2;
	mov.u32 	%r1, %ctaid.x;
	mov.u32 	%r2, %ntid.x;
	mul.lo.s32 	%r3, %r1, %r2;
	mov.u32 	%r4, %tid.x;
	mul.wide.s32 	%rd6, %r3, 16;
	add.s64 	%rd7, %rd5, %rd6;
	ld.global.u64 	%rd8, [%rd7];
	cvta.to.global.u64 	%rd9, %rd8;
	ld.global.u32 	%r5, [%rd9+8];
	mul.wide.u32 	%rd10, %r4, 16;
	add.s64 	%rd11, %rd4, %rd10;
	ld.global.u64 	%rd12, [%rd11];
	cvta.to.global.u64 	%rd13, %rd12;
	ld.global.u32 	%r6, [%rd13+8];
	setp.ne.s32 	%p1, %r5, %r6;
	@%p1 bra 	$L__BB0_2;
	cvta.to.global.u64 	%rd14, %rd1;
	mov.b32 	%r7, 5;
	st.global.u32 	[%rd14], %r7;
$L__BB0_2:
	ret;

}


// ===== COMPILED SASS (sm_100) =====

	.target	sm_100

	.elftype	@"ET_EXEC"


//--------------------- .note.nv.tkinfo           --------------------------
	.section	.note.nv.tkinfo,"",@"SHT_NOTE"
	.sectionflags	@"SHF_NOTE_NV_TKINFO"
	.tkinfo
        /*0018*/ 	.word	0x00000002
        /*0030*/ 	.string	""
        /*0030*/ 	.string	"ptxas"
        /*0030*/ 	.string	"Cuda compilation tools, release 13.0, V13.0.88"
        /*0030*/ 	.string	"Build cuda_13.0.r13.0/compiler.36424714_0"
        /*0030*/ 	.string	"-arch sm_100 -m 64 "



//--------------------- .note.nv.cuinfo           --------------------------
	.section	.note.nv.cuinfo,"",@"SHT_NOTE"
	.sectionflags	@"SHF_NOTE_NV_CUINFO"
        /*0018*/ 	.short	0x0002
        /*001a*/ 	.short	0x0064
        /*001c*/ 	.short	0x0082
	.zero		2


//--------------------- .nv.info                  --------------------------
	.section	.nv.info,"",@"SHT_CUDA_INFO"
	.align	4


	//----- nvinfo : EIATTR_REGCOUNT
	.align		4
        /*0000*/ 	.byte	0x04, 0x2f
        /*0002*/ 	.short	(.L_1 - .L_0)
	.align		4
.L_0:
        /*0004*/ 	.word	index@(_Z9vectorAddP5LabelS0_Pi)
        /*0008*/ 	.word	0x0000000c


	//----- nvinfo : EIATTR_FRAME_SIZE
	.align		4
.L_1:
        /*000c*/ 	.byte	0x04, 0x11
        /*000e*/ 	.short	(.L_3 - .L_2)
	.align		4
.L_2:
        /*0010*/ 	.word	index@(_Z9vectorAddP5LabelS0_Pi)
        /*0014*/ 	.word	0x00000000


	//----- nvinfo : EIATTR_MIN_STACK_SIZE
	.align		4
.L_3:
        /*0018*/ 	.byte	0x04, 0x12
        /*001a*/ 	.short	(.L_5 - .L_4)
	.align		4
.L_4:
        /*001c*/ 	.word	index@(_Z9vectorAddP5LabelS0_Pi)
        /*0020*/ 	.word	0x00000000
.L_5:


//--------------------- .nv.compat                --------------------------
	.section	.nv.compat,"",@"SHT_CUDA_COMPAT_INFO"
	.align	4
        /*0000*/ 	.byte	0x02, 0x09, 0x00, 0x00, 0x02, 0x02, 0x01, 0x00, 0x02, 0x05, 0x05, 0x00, 0x03, 0x07, 0x01, 0x01
        /*0010*/ 	.byte	0x02, 0x03, 0x00, 0x00, 0x02, 0x06, 0x01, 0x00, 0x04, 0x0b, 0x08, 0x00, 0x09, 0x00, 0x00, 0x00
        /*0020*/ 	.byte	0x00, 0x00, 0x00, 0x00


//--------------------- .nv.info._Z9vectorAddP5LabelS0_Pi --------------------------
	.section	.nv.info._Z9vectorAddP5LabelS0_Pi,"",@"SHT_CUDA_INFO"
	.sectionflags	@""
	.align	4


	//----- nvinfo : EIATTR_CUDA_API_VERSION
	.align		4
        /*0000*/ 	.byte	0x04, 0x37
        /*0002*/ 	.short	(.L_7 - .L_6)
.L_6:
        /*0004*/ 	.word	0x00000082


	//----- nvinfo : EIATTR_KPARAM_INFO
	.align		4
.L_7:
        /*0008*/ 	.byte	0x04, 0x17
        /*000a*/ 	.short	(.L_9 - .L_8)
.L_8:
        /*000c*/ 	.word	0x00000000
        /*0010*/ 	.short	0x0002
        /*0012*/ 	.short	0x0010
        /*0014*/ 	.byte	0x00, 0xf5, 0x21, 0x00


	//----- nvinfo : EIATTR_KPARAM_INFO
	.align		4
.L_9:
        /*0018*/ 	.byte	0x04, 0x17
        /*001a*/ 	.short	(.L_11 - .L_10)
.L_10:
        /*001c*/ 	.word	0x00000000
        /*0020*/ 	.short	0x0001
        /*0022*/ 	.short	0x0008
        /*0024*/ 	.byte	0x00, 0xf5, 0x21, 0x00


	//----- nvinfo : EIATTR_KPARAM_INFO
	.align		4
.L_11:
        /*0028*/ 	.byte	0x04, 0x17
        /*002a*/ 	.short	(.L_13 - .L_12)
.L_12:
        /*002c*/ 	.word	0x00000000
        /*0030*/ 	.short	0x0000
        /*0032*/ 	.short	0x0000
        /*0034*/ 	.byte	0x00, 0xf5, 0x21, 0x00


	//----- nvinfo : EIATTR_SPARSE_MMA_MASK
	.align		4
.L_13:
        /*0038*/ 	.byte	0x03, 0x50
        /*003a*/ 	.short	0x0000


	//----- nvinfo : EIATTR_MAXREG_COUNT
	.align		4
        /*003c*/ 	.byte	0x03, 0x1b
        /*003e*/ 	.short	0x00ff


	//----- nvinfo : EIATTR_MERCURY_ISA_VERSION
	.align		4
        /*0040*/ 	.byte	0x03, 0x5f
        /*0042*/ 	.short	0x0101


	//----- nvinfo : EIATTR_VRC_CTA_INIT_COUNT
	.align		4
        /*0044*/ 	.byte	0x02, 0x4a
	.zero		1
	.zero		1


	//----- nvinfo : EIATTR_EXIT_INSTR_OFFSETS
	.align		4
        /*0048*/ 	.byte	0x04, 0x1c
        /*004a*/ 	.short	(.L_15 - .L_14)


	//   ....[0]....
.L_14:
        /*004c*/ 	.word	0x000000f0


	//   ....[1]....
        /*0050*/ 	.word	0x00000130


	//----- nvinfo : EIATTR_CBANK_PARAM_SIZE
	.align		4
.L_15:
        /*0054*/ 	.byte	0x03, 0x19
        /*0056*/ 	.short	0x0018


	//----- nvinfo : EIATTR_PARAM_CBANK
	.align		4
        /*0058*/ 	.byte	0x04, 0x0a
        /*005a*/ 	.short	(.L_17 - .L_16)
	.align		4
.L_16:
        /*005c*/ 	.word	index@(.nv.constant0._Z9vectorAddP5LabelS0_Pi)
        /*0060*/ 	.short	0x0380
        /*0062*/ 	.short	0x0018


	//----- nvinfo : EIATTR_SW_WAR
	.align		4
.L_17:
        /*0064*/ 	.byte	0x04, 0x36
        /*0066*/ 	.short	(.L_19 - .L_18)
.L_18:
        /*0068*/ 	.word	0x00000008
.L_19:


//--------------------- .nv.callgraph             --------------------------
	.section	.nv.callgraph,"",@"SHT_CUDA_CALLGRAPH"
	.align	4
	.sectionentsize	8
	.align		4
        /*0000*/ 	.word	0x00000000
	.align		4
        /*0004*/ 	.word	0xffffffff
	.align		4
        /*0008*/ 	.word	0x00000000
	.align		4
        /*000c*/ 	.word	0xfffffffe
	.align		4
        /*0010*/ 	.word	0x00000000
	.align		4
        /*0014*/ 	.word	0xfffffffd
	.align		4
        /*0018*/ 	.word	0x00000000
	.align		4
        /*001c*/ 	.word	0xfffffffc


//--------------------- .text._Z9vectorAddP5LabelS0_Pi --------------------------
	.section	.text._Z9vectorAddP5LabelS0_Pi,"ax",@progbits
	.align	128
        .global         _Z9vectorAddP5LabelS0_Pi
        .type           _Z9vectorAddP5LabelS0_Pi,@function
        .size           _Z9vectorAddP5LabelS0_Pi,(.L_x_1 - _Z9vectorAddP5LabelS0_Pi)
        .other          _Z9vectorAddP5LabelS0_Pi,@"STO_CUDA_ENTRY STV_DEFAULT"
_Z9vectorAddP5LabelS0_Pi:
.text._Z9vectorAddP5LabelS0_Pi:
[----:B------:R-:W-:Y:S01]  /*0000*/  LDC R1, c[0x0][0x37c] ;  /* 0x0000df00ff017b82 */ /* 0x000fe20000000800 */
[----:B------:R-:W0:Y:S07]  /*0010*/  S2R R9, SR_TID.X ;  /* 0x0000000000097919 */ /* 0x000e2e0000002100 */
[----:B------:R-:W1:Y:S01]  /*0020*/  S2UR UR6, SR_CTAID.X ;  /* 0x00000000000679c3 */ /* 0x000e620000002500 */
[----:B------:R-:W2:Y:S07]  /*0030*/  LDCU.64 UR4, c[0x0][0x358] ;  /* 0x00006b00ff0477ac */ /* 0x000eae0008000a00 */
[----:B------:R-:W1:Y:S08]  /*0040*/  LDC R7, c[0x0][0x360] ;  /* 0x0000d800ff077b82 */ /* 0x000e700000000800 */
[----:B------:R-:W0:Y:S08]  /*0050*/  LDC.64 R4, c[0x0][0x388] ;  /* 0x0000e200ff047b82 */ /* 0x000e300000000a00 */
[----:B------:R-:W3:Y:S01]  /*0060*/  LDC.64 R2, c[0x0][0x380] ;  /* 0x0000e000ff027b82 */ /* 0x000ee20000000a00 */
[----:B-1----:R-:W-:-:S02]  /*0070*/  IMAD R7, R7, UR6, RZ ;  /* 0x0000000607077c24 */ /* 0x002fc4000f8e02ff */
[----:B0-----:R-:W-:-:S06]  /*0080*/  IMAD.WIDE.U32 R4, R9, 0x10, R4 ;  /* 0x0000001009047825 */ /* 0x001fcc00078e0004 */
[----:B--2---:R-:W2:Y:S01]  /*0090*/  LDG.E.64 R4, desc[UR4][R4.64] ;  /* 0x0000000404047981 */ /* 0x004ea2000c1e1b00 */
[----:B---3--:R-:W-:-:S06]  /*00a0*/  IMAD.WIDE R2, R7, 0x10, R2 ;  /* 0x0000001007027825 */ /* 0x008fcc00078e0202 */
[----:B------:R-:W3:Y:S04]  /*00b0*/  LDG.E.64 R2, desc[UR4][R2.64] ;  /* 0x0000000402027981 */ /* 0x000ee8000c1e1b00 */
[----:B--2---:R-:W2:Y:S04]  /*00c0*/  LDG.E R7, desc[UR4][R4.64+0x8] ;  /* 0x0000080404077981 */ /* 0x004ea8000c1e1900 */
[----:B---3--:R-:W2:Y:S02]  /*00d0*/  LDG.E R0, desc[UR4][R2.64+0x8] ;  /* 0x0000080402007981 */ /* 0x008ea4000c1e1900 */
[----:B--2---:R-:W-:-:S13]  /*00e0*/  ISETP.NE.AND P0, PT, R0, R7, PT ;  /* 0x000000070000720c */ /* 0x004fda0003f05270 */
[----:B------:R-:W-:Y:S05]  /*00f0*/  @P0 EXIT ;  /* 0x000000000000094d */ /* 0x000fea0003800000 */
[----:B------:R-:W0:Y:S01]  /*0100*/  LDC.64 R2, c[0x0][0x390] ;  /* 0x0000e400ff027b82 */ /* 0x000e220000000a00 */
[----:B------:R-:W-:-:S05]  /*0110*/  HFMA2 R5, -RZ, RZ, 0, 2.98023223876953125e-07 ;  /* 0x00000005ff057431 */ /* 0x000fca00000001ff */
[----:B0-----:R-:W-:Y:S01]  /*0120*/  STG.E desc[UR4][R2.64], R5 ;  /* 0x0000000502007986 */ /* 0x001fe2000c101904 */
[----:B------:R-:W-:Y:S05]  /*0130*/  EXIT ;  /* 0x000000000000794d */ /* 0x000fea0003800000 */
.L_x_0:
[----:B------:R-:W-:-:S00]  /*0140*/  BRA `(.L_x_0) ;  /* 0xfffffffc00fc7947 */ /* 0x000fc0000383ffff */
[----:B------:R-:W-:-:S00]  /*0150*/  NOP ;  /* 0x0000000000007918 */ /* 0x000fc00000000000 */
        /* <DEDUP_REMOVED lines=10> */
.L_x_1:


//--------------------- .nv.shared.reserved.0     --------------------------
	.section	.nv.shared.reserved.0,"aw",@nobits
	.weak		__nv_reservedSMEM_offset_0_alias
	.size		__nv_reservedSMEM_offset_0_alias, 0, 64
	.other		__nv_reservedSMEM_offset_0_alias,@"STO_CUDA_RESERVED_SHARED STV_DEFAULT"
__nv_reservedSMEM_offset_0_alias:
	.zero		0
	.zero		64


//--------------------- .nv.constant0._Z9vectorAddP5LabelS0_Pi --------------------------
	.section	.nv.constant0._Z9vectorAddP5LabelS0_Pi,"a",@progbits
	.sectionflags	@""
	.align	4
.nv.constant0._Z9vectorAddP5LabelS0_Pi:
	.zero		920


//--------------------- SYMBOLS --------------------------

	.type		.nv.reservedSmem.offset0,@object
	.size		.nv.reservedSmem.offset0,0x4
